	.headerflags	@"EF_CUDA_TEXMODE_UNIFIED EF_CUDA_64BIT_ADDRESS EF_CUDA_ACCELERATORS EF_CUDA_SM90 EF_CUDA_VIRTUAL_SM(EF_CUDA_SM90)"
	.elftype	@"ET_EXEC"


//--------------------- .nv.info                  --------------------------
	.section	.nv.info,"",@"SHT_CUDA_INFO"
	.align	4


	//----- nvinfo : EIATTR_REGCOUNT
	.align		4
        /*0000*/ 	.byte	0x04, 0x2f
        /*0002*/ 	.short	(.L_1 - .L_0)
	.align		4
.L_0:
        /*0004*/ 	.word	index@(triton_poi_fused_max_pool2d_with_indices_26)
        /*0008*/ 	.word	0x00000010


	//----- nvinfo : EIATTR_MIN_STACK_SIZE
	.align		4
.L_1:
        /*000c*/ 	.byte	0x04, 0x12
        /*000e*/ 	.short	(.L_3 - .L_2)
	.align		4
.L_2:
        /*0010*/ 	.word	index@(triton_poi_fused_max_pool2d_with_indices_26)
        /*0014*/ 	.word	0x00000000


	//----- nvinfo : EIATTR_FRAME_SIZE
	.align		4
.L_3:
        /*0018*/ 	.byte	0x04, 0x11
        /*001a*/ 	.short	(.L_5 - .L_4)
	.align		4
.L_4:
        /*001c*/ 	.word	index@(triton_poi_fused_max_pool2d_with_indices_26)
        /*0020*/ 	.word	0x00000000


	//----- nvinfo : EIATTR_MIN_STACK_SIZE
	.align		4
.L_5:
        /*0024*/ 	.byte	0x04, 0x12
        /*0026*/ 	.short	(.L_7 - .L_6)
	.align		4
.L_6:
        /*0028*/ 	.word	index@(triton_poi_fused_max_pool2d_with_indices_26)
        /*002c*/ 	.word	0x00000000
.L_7:


//--------------------- .nv.info.triton_poi_fused_max_pool2d_with_indices_26 --------------------------
	.section	.nv.info.triton_poi_fused_max_pool2d_with_indices_26,"",@"SHT_CUDA_INFO"
	.sectionflags	@""
	.align	4


	//----- nvinfo : EIATTR_CUDA_API_VERSION
	.align		4
        /*0000*/ 	.byte	0x04, 0x37
        /*0002*/ 	.short	(.L_9 - .L_8)
.L_8:
        /*0004*/ 	.word	0x0000007c


	//----- nvinfo : EIATTR_KPARAM_INFO
	.align		4
.L_9:
        /*0008*/ 	.byte	0x04, 0x17
        /*000a*/ 	.short	(.L_11 - .L_10)
.L_10:
        /*000c*/ 	.word	0x00000000
        /*0010*/ 	.short	0x0002
        /*0012*/ 	.short	0x0010
        /*0014*/ 	.byte	0x00, 0xf0, 0x11, 0x00


	//----- nvinfo : EIATTR_KPARAM_INFO
	.align		4
.L_11:
        /*0018*/ 	.byte	0x04, 0x17
        /*001a*/ 	.short	(.L_13 - .L_12)
.L_12:
        /*001c*/ 	.word	0x00000000
        /*0020*/ 	.short	0x0001
        /*0022*/ 	.short	0x0008
        /*0024*/ 	.byte	0x00, 0xf4, 0x21, 0x00


	//----- nvinfo : EIATTR_KPARAM_INFO
	.align		4
.L_13:
        /*0028*/ 	.byte	0x04, 0x17
        /*002a*/ 	.short	(.L_15 - .L_14)
.L_14:
        /*002c*/ 	.word	0x00000000
        /*0030*/ 	.short	0x0000
        /*0032*/ 	.short	0x0000
        /*0034*/ 	.byte	0x00, 0xf4, 0x21, 0x00


	//----- nvinfo : EIATTR_SPARSE_MMA_MASK
	.align		4
.L_15:
        /*0038*/ 	.byte	0x03, 0x50
        /*003a*/ 	.short	0x0000


	//----- nvinfo : EIATTR_MAXREG_COUNT
	.align		4
        /*003c*/ 	.byte	0x03, 0x1b
        /*003e*/ 	.short	0x00ff


	//----- nvinfo : EIATTR_EXIT_INSTR_OFFSETS
	.align		4
        /*0040*/ 	.byte	0x04, 0x1c
        /*0042*/ 	.short	(.L_17 - .L_16)


	//   ....[0]....
.L_16:
        /*0044*/ 	.word	0x000002e0


	//----- nvinfo : EIATTR_REQNTID
	.align		4
.L_17:
        /*0048*/ 	.byte	0x04, 0x10
        /*004a*/ 	.short	(.L_19 - .L_18)
.L_18:
        /*004c*/ 	.word	0x00000080
        /*0050*/ 	.word	0x00000001
        /*0054*/ 	.word	0x00000001


	//----- nvinfo : EIATTR_CBANK_PARAM_SIZE
	.align		4
.L_19:
        /*0058*/ 	.byte	0x03, 0x19
        /*005a*/ 	.short	0x0014


	//----- nvinfo : EIATTR_PARAM_CBANK
	.align		4
        /*005c*/ 	.byte	0x04, 0x0a
        /*005e*/ 	.short	(.L_21 - .L_20)
	.align		4
.L_20:
        /*0060*/ 	.word	index@(.nv.constant0.triton_poi_fused_max_pool2d_with_indices_26)
        /*0064*/ 	.short	0x0210
        /*0066*/ 	.short	0x0014


	//----- nvinfo : EIATTR_SW_WAR
	.align		4
.L_21:
        /*0068*/ 	.byte	0x04, 0x36
        /*006a*/ 	.short	(.L_23 - .L_22)
.L_22:
        /*006c*/ 	.word	0x00000008
.L_23:


//--------------------- .nv.callgraph             --------------------------
	.section	.nv.callgraph,"",@"SHT_CUDA_CALLGRAPH"
	.align	4
	.sectionentsize	8
	.align		4
        /*0000*/ 	.word	0x00000000
	.align		4
        /*0004*/ 	.word	0xffffffff
	.align		4
        /*0008*/ 	.word	0x00000000
	.align		4
        /*000c*/ 	.word	0xfffffffe
	.align		4
        /*0010*/ 	.word	0x00000000
	.align		4
        /*0014*/ 	.word	0xfffffffd
	.align		4
        /*0018*/ 	.word	0x00000000
	.align		4
        /*001c*/ 	.word	0xfffffffc


//--------------------- .text.triton_poi_fused_max_pool2d_with_indices_26 --------------------------
	.section	.text.triton_poi_fused_max_pool2d_with_indices_26,"ax",@progbits
	.align	128
        .global         triton_poi_fused_max_pool2d_with_indices_26
        .type           triton_poi_fused_max_pool2d_with_indices_26,@function
        .size           triton_poi_fused_max_pool2d_with_indices_26,(.L_x_1 - triton_poi_fused_max_pool2d_with_indices_26)
        .other          triton_poi_fused_max_pool2d_with_indices_26,@"STO_CUDA_ENTRY STV_DEFAULT"
triton_poi_fused_max_pool2d_with_indices_26:
.text.triton_poi_fused_max_pool2d_with_indices_26:
[----:B------:R-:W-:Y:S01]  /*0000*/  LDC R1, c[0x0][0x28] ;  /* 0x00000a00ff017b82 */ /* 0x000fe20000000800 */
[----:B------:R-:W1:Y:S01]  /*0010*/  S2R R0, SR_TID.X ;  /* 0x0000000000007919 */ /* 0x000e620000002100 */
[----:B------:R-:W-:Y:S01]  /*0020*/  ULDC.64 UR4, c[0x0][0x208] ;  /* 0x0000820000047ab9 */ /* 0x000fe20000000a00 */
[----:B------:R-:W-:Y:S01]  /*0030*/  ULDC.64 UR6, c[0x0][0x218] ;  /* 0x0000860000067ab9 */ /* 0x000fe20000000a00 */
[----:B------:R-:W2:Y:S01]  /*0040*/  S2R R5, SR_CTAID.X ;  /* 0x0000000000057919 */ /* 0x000ea20000002500 */
[----:B-1----:R-:W-:Y:S02]  /*0050*/  LOP3.LUT R0, R0, 0x7f, RZ, 0xc0, !PT ;  /* 0x0000007f00007812 */ /* 0x002fe400078ec0ff */
[----:B--2---:R-:W-:-:S03]  /*0060*/  SHF.R.S32.HI R7, RZ, 0x18, R5 ;  /* 0x00000018ff077819 */ /* 0x004fc60000011405 */
[----:B------:R-:W-:Y:S01]  /*0070*/  IMAD R0, R5, 0x80, R0 ;  /* 0x0000008005007824 */ /* 0x000fe200078e0200 */
[----:B------:R-:W-:-:S04]  /*0080*/  SGXT R7, R7, 0x1 ;  /* 0x000000010707781a */ /* 0x000fc80000000200 */
[----:B------:R-:W-:Y:S02]  /*0090*/  SHF.R.S32.HI R3, RZ, 0x1f, R0 ;  /* 0x0000001fff037819 */ /* 0x000fe40000011400 */
[-C--:B------:R-:W-:Y:S02]  /*00a0*/  LEA.HI R6, R7, R0.reuse, RZ, 0xc ;  /* 0x0000000007067211 */ /* 0x080fe400078f60ff */
[----:B------:R-:W-:Y:S02]  /*00b0*/  LEA.HI R4, R3, R0, RZ, 0x9 ;  /* 0x0000000003047211 */ /* 0x000fe400078f48ff */
[----:B------:R-:W1:Y:S01]  /*00c0*/  LDC.64 R2, c[0x0][0x210] ;  /* 0x00008400ff027b82 */ /* 0x000e620000000a00 */
[----:B------:R-:W-:Y:S02]  /*00d0*/  SHF.R.S32.HI R6, RZ, 0xc, R6 ;  /* 0x0000000cff067819 */ /* 0x000fe40000011406 */
[----:B------:R-:W-:Y:S02]  /*00e0*/  SHF.R.S32.HI R5, RZ, 0x9, R4 ;  /* 0x00000009ff057819 */ /* 0x000fe40000011404 */
[----:B------:R-:W-:-:S02]  /*00f0*/  LOP3.LUT R7, R4, 0xfffffe00, RZ, 0xc0, !PT ;  /* 0xfffffe0004077812 */ /* 0x000fc400078ec0ff */
[----:B------:R-:W-:-:S03]  /*0100*/  LEA.HI R4, R5, R5, RZ, 0x3 ;  /* 0x0000000505047211 */ /* 0x000fc600078f18ff */
[----:B------:R-:W-:Y:S01]  /*0110*/  IMAD.IADD R7, R0, 0x1, -R7 ;  /* 0x0000000100077824 */ /* 0x000fe200078e0a07 */
[----:B------:R-:W-:-:S03]  /*0120*/  LOP3.LUT R4, R4, 0xfffffff8, RZ, 0xc0, !PT ;  /* 0xfffffff804047812 */ /* 0x000fc600078ec0ff */
[----:B------:R-:W-:Y:S02]  /*0130*/  IMAD R7, R6, 0x1440, R7 ;  /* 0x0000144006077824 */ /* 0x000fe400078e0207 */
[----:B------:R-:W-:-:S04]  /*0140*/  IMAD.IADD R4, R5, 0x1, -R4 ;  /* 0x0000000105047824 */ /* 0x000fc800078e0a04 */
[----:B------:R-:W-:-:S04]  /*0150*/  IMAD R11, R4, 0x240, R7 ;  /* 0x00000240040b7824 */ /* 0x000fc800078e0207 */
[C---:B------:R-:W-:Y:S02]  /*0160*/  VIADD R7, R11.reuse, 0x40 ;  /* 0x000000400b077836 */ /* 0x040fe40000000000 */
[----:B-1----:R-:W-:-:S04]  /*0170*/  IMAD.WIDE R4, R11, 0x4, R2 ;  /* 0x000000040b047825 */ /* 0x002fc800078e0202 */
[--C-:B------:R-:W-:Y:S02]  /*0180*/  IMAD.WIDE R6, R7, 0x4, R2.reuse ;  /* 0x0000000407067825 */ /* 0x100fe400078e0202 */
[----:B------:R-:W2:Y:S02]  /*0190*/  LDG.E R4, desc[UR4][R4.64] ;  /* 0x0000000404047981 */ /* 0x000ea4000c1e1900 */
[----:B------:R-:W-:Y:S02]  /*01a0*/  VIADD R9, R11, 0x240 ;  /* 0x000002400b097836 */ /* 0x000fe40000000000 */
[----:B------:R-:W2:Y:S02]  /*01b0*/  LDG.E R13, desc[UR4][R6.64] ;  /* 0x00000004060d7981 */ /* 0x000ea4000c1e1900 */
[----:B------:R-:W-:-:S05]  /*01c0*/  IMAD.WIDE R8, R9, 0x4, R2 ;  /* 0x0000000409087825 */ /* 0x000fca00078e0202 */
[----:B------:R-:W3:Y:S01]  /*01d0*/  LDG.E R10, desc[UR4][R8.64] ;  /* 0x00000004080a7981 */ /* 0x000ee2000c1e1900 */
[----:B------:R-:W-:-:S04]  /*01e0*/  VIADD R11, R11, 0x280 ;  /* 0x000002800b0b7836 */ /* 0x000fc80000000000 */
[----:B------:R-:W-:-:S06]  /*01f0*/  IMAD.WIDE R2, R11, 0x4, R2 ;  /* 0x000000040b027825 */ /* 0x000fcc00078e0202 */
[----:B------:R-:W4:Y:S01]  /*0200*/  LDG.E R3, desc[UR4][R2.64] ;  /* 0x0000000402037981 */ /* 0x000f22000c1e1900 */
[C---:B--2---:R-:W-:Y:S02]  /*0210*/  FSETP.GT.AND P0, PT, R13.reuse, R4, PT ;  /* 0x000000040d00720b */ /* 0x044fe40003f04000 */
[----:B------:R-:W-:Y:S02]  /*0220*/  FSETP.NAN.AND P2, PT, R13, R13, PT ;  /* 0x0000000d0d00720b */ /* 0x000fe40003f48000 */
[----:B---3--:R-:W-:-:S09]  /*0230*/  FSETP.NAN.AND P1, PT, R10, R10, PT ;  /* 0x0000000a0a00720b */ /* 0x008fd20003f28000 */
[----:B------:R-:W-:-:S04]  /*0240*/  @!P0 FSEL R13, R13, R4, P2 ;  /* 0x000000040d0d8208 */ /* 0x000fc80001000000 */
[----:B------:R-:W-:Y:S02]  /*0250*/  FSETP.GEU.AND P2, PT, R13, R10, PT ;  /* 0x0000000a0d00720b */ /* 0x000fe40003f4e000 */
[----:B------:R-:W-:Y:S02]  /*0260*/  SEL R5, RZ, 0x1, !P0 ;  /* 0x00000001ff057807 */ /* 0x000fe40004000000 */
[----:B------:R-:W-:Y:S02]  /*0270*/  @!P1 FSEL R10, R10, R13, !P2 ;  /* 0x0000000d0a0a9208 */ /* 0x000fe40005000000 */
[----:B------:R-:W-:Y:S02]  /*0280*/  IADD3 R4, P1, R0, UR6, RZ ;  /* 0x0000000600047c10 */ /* 0x000fe4000ff3e0ff */
[----:B------:R-:W-:Y:S02]  /*0290*/  SEL R6, R5, 0x2, P2 ;  /* 0x0000000205067807 */ /* 0x000fe40001000000 */
[----:B----4-:R-:W-:-:S02]  /*02a0*/  FSETP.GEU.AND P0, PT, R10, R3, PT ;  /* 0x000000030a00720b */ /* 0x010fc40003f0e000 */
[----:B------:R-:W-:Y:S02]  /*02b0*/  LEA.HI.X.SX32 R5, R0, UR7, 0x1, P1 ;  /* 0x0000000700057c11 */ /* 0x000fe400088f0eff */
[----:B------:R-:W-:-:S05]  /*02c0*/  SEL R3, R6, 0x3, P0 ;  /* 0x0000000306037807 */ /* 0x000fca0000000000 */
[----:B------:R-:W-:Y:S01]  /*02d0*/  STG.E.U8 desc[UR4][R4.64], R3 ;  /* 0x0000000304007986 */ /* 0x000fe2000c101104 */
[----:B------:R-:W-:Y:S05]  /*02e0*/  EXIT ;  /* 0x000000000000794d */ /* 0x000fea0003800000 */
.L_x_0:
[----:B------:R-:W-:-:S00]  /*02f0*/  BRA `(.L_x_0) ;  /* 0xfffffffc00fc7947 */ /* 0x000fc0000383ffff */
[----:B------:R-:W-:-:S00]  /*0300*/  NOP ;  /* 0x0000000000007918 */ /* 0x000fc00000000000 */
[----:B------:R-:W-:-:S00]  /*0310*/  NOP ;  /* 0x0000000000007918 */ /* 0x000fc00000000000 */
[----:B------:R-:W-:-:S00]  /*0320*/  NOP ;  /* 0x0000000000007918 */ /* 0x000fc00000000000 */
[----:B------:R-:W-:-:S00]  /*0330*/  NOP ;  /* 0x0000000000007918 */ /* 0x000fc00000000000 */
[----:B------:R-:W-:-:S00]  /*0340*/  NOP ;  /* 0x0000000000007918 */ /* 0x000fc00000000000 */
[----:B------:R-:W-:-:S00]  /*0350*/  NOP ;  /* 0x0000000000007918 */ /* 0x000fc00000000000 */
[----:B------:R-:W-:-:S00]  /*0360*/  NOP ;  /* 0x0000000000007918 */ /* 0x000fc00000000000 */
[----:B------:R-:W-:-:S00]  /*0370*/  NOP ;  /* 0x0000000000007918 */ /* 0x000fc00000000000 */
.L_x_1:


//--------------------- .nv.constant0.triton_poi_fused_max_pool2d_with_indices_26 --------------------------
	.section	.nv.constant0.triton_poi_fused_max_pool2d_with_indices_26,"a",@progbits
	.sectionflags	@""
	.align	4
.nv.constant0.triton_poi_fused_max_pool2d_with_indices_26:
	.zero		548
